	.version 1.4
	.target sm_10, map_f64_to_f32
	// compiled with /usr/lib/nvidia-cuda-toolkit/lib//be
	// nvopencc 4.1 built on 2012-09-21

	//-----------------------------------------------------------
	// Compiling /tmp/tmpxft_00001287_00000000-14_01_simple.cpp3.i (/tmp/ccBI#.5I1oKp)
	//-----------------------------------------------------------

	//-----------------------------------------------------------
	// Options:
	//-----------------------------------------------------------
	//  Target:ptx, ISA:sm_10, Endian:little, Pointer Size:64
	//  -O3	(Optimization level)
	//  -g0	(Debug level)
	//  -m2	(Report advisories)
	//-----------------------------------------------------------

	.file	1	"<command-line>"
	.file	2	"/tmp/tmpxft_00001287_00000000-13_01_simple.cudafe2.gpu"
	.file	3	"/usr/lib/gcc/x86_64-linux-gnu/4.6/include/stddef.h"
	.file	4	"/usr/include/crt/device_runtime.h"
	.file	5	"/usr/include/host_defines.h"
	.file	6	"/usr/include/builtin_types.h"
	.file	7	"/usr/include/device_types.h"
	.file	8	"/usr/include/driver_types.h"
	.file	9	"/usr/include/surface_types.h"
	.file	10	"/usr/include/texture_types.h"
	.file	11	"/usr/include/vector_types.h"
	.file	12	"/usr/include/device_launch_parameters.h"
	.file	13	"/usr/include/crt/storage_class.h"
	.file	14	"01_simple.cu"
	.file	15	"/usr/include/common_functions.h"
	.file	16	"/usr/include/math_functions.h"
	.file	17	"/usr/include/math_constants.h"
	.file	18	"/usr/include/device_functions.h"
	.file	19	"/usr/include/sm_11_atomic_functions.h"
	.file	20	"/usr/include/sm_12_atomic_functions.h"
	.file	21	"/usr/include/sm_13_double_functions.h"
	.file	22	"/usr/include/sm_20_atomic_functions.h"
	.file	23	"/usr/include/sm_35_atomic_functions.h"
	.file	24	"/usr/include/sm_20_intrinsics.h"
	.file	25	"/usr/include/sm_30_intrinsics.h"
	.file	26	"/usr/include/sm_35_intrinsics.h"
	.file	27	"/usr/include/surface_functions.h"
	.file	28	"/usr/include/texture_fetch_functions.h"
	.file	29	"/usr/include/texture_indirect_functions.h"
	.file	30	"/usr/include/surface_indirect_functions.h"
	.file	31	"/usr/include/math_functions_dbl_ptx1.h"


	.entry kernel_sum (
		.param .u64 __cudaparm_kernel_sum_a,
		.param .u64 __cudaparm_kernel_sum_b,
		.param .u64 __cudaparm_kernel_sum_c,
		.param .u64 __cudaparm_kernel_sum_i)
	{
	.reg .u32 %r<4>;
	.reg .u64 %rd<11>;
	.reg .f32 %f<5>;
	.reg .pred %p<3>;
	.loc	14	1	0
$LDWbegin_kernel_sum:
	cvt.s32.u16 	%r1, %ctaid.x;
	ld.param.u64 	%rd1, [__cudaparm_kernel_sum_i];
	ld.global.s32 	%r2, [%rd1+0];
	setp.le.s32 	%p1, %r2, %r1;
	@%p1 bra 	$Lt_0_1026;
	.loc	14	5	0
	cvt.s64.s32 	%rd2, %r1;
	mul.wide.s32 	%rd3, %r1, 4;
	ld.param.u64 	%rd4, [__cudaparm_kernel_sum_a];
	add.u64 	%rd5, %rd4, %rd3;
	ld.global.f32 	%f1, [%rd5+0];
	ld.param.u64 	%rd6, [__cudaparm_kernel_sum_b];
	add.u64 	%rd7, %rd6, %rd3;
	ld.global.f32 	%f2, [%rd7+0];
	add.f32 	%f3, %f1, %f2;
	ld.param.u64 	%rd8, [__cudaparm_kernel_sum_c];
	add.u64 	%rd9, %rd8, %rd3;
	st.global.f32 	[%rd9+0], %f3;
$Lt_0_1026:
	.loc	14	7	0
	exit;
$LDWend_kernel_sum:
	} // kernel_sum



// ===== COMPILED SASS (sm_100) =====

	.target	sm_100

	.elftype	@"ET_EXEC"


//--------------------- .note.nv.tkinfo           --------------------------
	.section	.note.nv.tkinfo,"",@"SHT_NOTE"
	.sectionflags	@"SHF_NOTE_NV_TKINFO"
	.tkinfo
        /*0018*/ 	.word	0x00000002
        /*0030*/ 	.string	""
        /*0030*/ 	.string	"ptxas"
        /*0030*/ 	.string	"Cuda compilation tools, release 13.0, V13.0.88"
        /*0030*/ 	.string	"Build cuda_13.0.r13.0/compiler.36424714_0"
        /*0030*/ 	.string	"-arch sm_100 "



//--------------------- .note.nv.cuinfo           --------------------------
	.section	.note.nv.cuinfo,"",@"SHT_NOTE"
	.sectionflags	@"SHF_NOTE_NV_CUINFO"
        /*0018*/ 	.short	0x0002
        /*001a*/ 	.short	0x000a
        /*001c*/ 	.short	0x0082
	.zero		2


//--------------------- .nv.info                  --------------------------
	.section	.nv.info,"",@"SHT_CUDA_INFO"
	.align	4


	//----- nvinfo : EIATTR_REGCOUNT
	.align		4
        /*0000*/ 	.byte	0x04, 0x2f
        /*0002*/ 	.short	(.L_1 - .L_0)
	.align		4
.L_0:
        /*0004*/ 	.word	index@(kernel_sum)
        /*0008*/ 	.word	0x0000000c


	//----- nvinfo : EIATTR_FRAME_SIZE
	.align		4
.L_1:
        /*000c*/ 	.byte	0x04, 0x11
        /*000e*/ 	.short	(.L_3 - .L_2)
	.align		4
.L_2:
        /*0010*/ 	.word	index@(kernel_sum)
        /*0014*/ 	.word	0x00000000


	//----- nvinfo : EIATTR_MIN_STACK_SIZE
	.align		4
.L_3:
        /*0018*/ 	.byte	0x04, 0x12
        /*001a*/ 	.short	(.L_5 - .L_4)
	.align		4
.L_4:
        /*001c*/ 	.word	index@(kernel_sum)
        /*0020*/ 	.word	0x00000000
.L_5:


//--------------------- .nv.compat                --------------------------
	.section	.nv.compat,"",@"SHT_CUDA_COMPAT_INFO"
	.align	4
        /*0000*/ 	.byte	0x02, 0x09, 0x00, 0x00, 0x02, 0x02, 0x01, 0x00, 0x02, 0x05, 0x05, 0x00, 0x03, 0x07, 0x01, 0x01
        /*0010*/ 	.byte	0x02, 0x03, 0x00, 0x00, 0x02, 0x06, 0x01, 0x00, 0x04, 0x0b, 0x08, 0x00, 0x09, 0x00, 0x00, 0x00
        /*0020*/ 	.byte	0x00, 0x00, 0x00, 0x00


//--------------------- .nv.info.kernel_sum       --------------------------
	.section	.nv.info.kernel_sum,"",@"SHT_CUDA_INFO"
	.sectionflags	@""
	.align	4


	//----- nvinfo : EIATTR_CUDA_API_VERSION
	.align		4
        /*0000*/ 	.byte	0x04, 0x37
        /*0002*/ 	.short	(.L_7 - .L_6)
.L_6:
        /*0004*/ 	.word	0x00000082


	//----- nvinfo : EIATTR_KPARAM_INFO
	.align		4
.L_7:
        /*0008*/ 	.byte	0x04, 0x17
        /*000a*/ 	.short	(.L_9 - .L_8)
.L_8:
        /*000c*/ 	.word	0x00000000
        /*0010*/ 	.short	0x0003
        /*0012*/ 	.short	0x0018
        /*0014*/ 	.byte	0x00, 0xf0, 0x21, 0x00


	//----- nvinfo : EIATTR_KPARAM_INFO
	.align		4
.L_9:
        /*0018*/ 	.byte	0x04, 0x17
        /*001a*/ 	.short	(.L_11 - .L_10)
.L_10:
        /*001c*/ 	.word	0x00000000
        /*0020*/ 	.short	0x0002
        /*0022*/ 	.short	0x0010
        /*0024*/ 	.byte	0x00, 0xf0, 0x21, 0x00


	//----- nvinfo : EIATTR_KPARAM_INFO
	.align		4
.L_11:
        /*0028*/ 	.byte	0x04, 0x17
        /*002a*/ 	.short	(.L_13 - .L_12)
.L_12:
        /*002c*/ 	.word	0x00000000
        /*0030*/ 	.short	0x0001
        /*0032*/ 	.short	0x0008
        /*0034*/ 	.byte	0x00, 0xf0, 0x21, 0x00


	//----- nvinfo : EIATTR_KPARAM_INFO
	.align		4
.L_13:
        /*0038*/ 	.byte	0x04, 0x17
        /*003a*/ 	.short	(.L_15 - .L_14)
.L_14:
        /*003c*/ 	.word	0x00000000
        /*0040*/ 	.short	0x0000
        /*0042*/ 	.short	0x0000
        /*0044*/ 	.byte	0x00, 0xf0, 0x21, 0x00


	//----- nvinfo : EIATTR_SPARSE_MMA_MASK
	.align		4
.L_15:
        /*0048*/ 	.byte	0x03, 0x50
        /*004a*/ 	.short	0x0000


	//----- nvinfo : EIATTR_MAXREG_COUNT
	.align		4
        /*004c*/ 	.byte	0x03, 0x1b
        /*004e*/ 	.short	0x00ff


	//----- nvinfo : EIATTR_MERCURY_ISA_VERSION
	.align		4
        /*0050*/ 	.byte	0x03, 0x5f
        /*0052*/ 	.short	0x0101


	//----- nvinfo : EIATTR_VRC_CTA_INIT_COUNT
	.align		4
        /*0054*/ 	.byte	0x02, 0x4a
	.zero		1
	.zero		1


	//----- nvinfo : EIATTR_EXIT_INSTR_OFFSETS
	.align		4
        /*0058*/ 	.byte	0x04, 0x1c
        /*005a*/ 	.short	(.L_17 - .L_16)


	//   ....[0]....
.L_16:
        /*005c*/ 	.word	0x00000070


	//   ....[1]....
        /*0060*/ 	.word	0x00000120


	//----- nvinfo : EIATTR_CBANK_PARAM_SIZE
	.align		4
.L_17:
        /*0064*/ 	.byte	0x03, 0x19
        /*0066*/ 	.short	0x0020


	//----- nvinfo : EIATTR_PARAM_CBANK
	.align		4
        /*0068*/ 	.byte	0x04, 0x0a
        /*006a*/ 	.short	(.L_19 - .L_18)
	.align		4
.L_18:
        /*006c*/ 	.word	index@(.nv.constant0.kernel_sum)
        /*0070*/ 	.short	0x0380
        /*0072*/ 	.short	0x0020


	//----- nvinfo : EIATTR_SW_WAR
	.align		4
.L_19:
        /*0074*/ 	.byte	0x04, 0x36
        /*0076*/ 	.short	(.L_21 - .L_20)
.L_20:
        /*0078*/ 	.word	0x00000008
.L_21:


//--------------------- .nv.callgraph             --------------------------
	.section	.nv.callgraph,"",@"SHT_CUDA_CALLGRAPH"
	.align	4
	.sectionentsize	8
	.align		4
        /*0000*/ 	.word	0x00000000
	.align		4
        /*0004*/ 	.word	0xffffffff
	.align		4
        /*0008*/ 	.word	0x00000000
	.align		4
        /*000c*/ 	.word	0xfffffffe
	.align		4
        /*0010*/ 	.word	0x00000000
	.align		4
        /*0014*/ 	.word	0xfffffffd
	.align		4
        /*0018*/ 	.word	0x00000000
	.align		4
        /*001c*/ 	.word	0xfffffffc


//--------------------- .text.kernel_sum          --------------------------
	.section	.text.kernel_sum,"ax",@progbits
	.align	128
.text.kernel_sum:
        .type           kernel_sum,@function
        .size           kernel_sum,(.L_x_1 - kernel_sum)
        .other          kernel_sum,@"STO_CUDA_ENTRY STV_DEFAULT"
kernel_sum:
[----:B------:R-:W-:Y:S08]  /*0000*/  LDC R1, c[0x0][0x37c] ;  /* 0x0000df00ff017b82 */ /* 0x000ff00000000800 */
[----:B------:R-:W0:Y:S01]  /*0010*/  LDC.64 R2, c[0x0][0x398] ;  /* 0x0000e600ff027b82 */ /* 0x000e220000000a00 */
[----:B------:R-:W0:Y:S02]  /*0020*/  LDCU.64 UR4, c[0x0][0x358] ;  /* 0x00006b00ff0477ac */ /* 0x000e240008000a00 */
[----:B0-----:R-:W2:Y:S01]  /*0030*/  LDG.E R2, desc[UR4][R2.64] ;  /* 0x0000000402027981 */ /* 0x001ea2000c1e1900 */
[----:B------:R-:W0:Y:S02]  /*0040*/  S2R R9, SR_CTAID.X ;  /* 0x0000000000097919 */ /* 0x000e240000002500 */
[----:B0-----:R-:W-:-:S04]  /*0050*/  LOP3.LUT R9, R9, 0xffff, RZ, 0xc0, !PT ;  /* 0x0000ffff09097812 */ /* 0x001fc800078ec0ff */
[----:B--2---:R-:W-:-:S13]  /*0060*/  ISETP.GT.AND P0, PT, R2, R9, PT ;  /* 0x000000090200720c */ /* 0x004fda0003f04270 */
[----:B------:R-:W-:Y:S05]  /*0070*/  @!P0 EXIT ;  /* 0x000000000000894d */ /* 0x000fea0003800000 */
[----:B------:R-:W0:Y:S08]  /*0080*/  LDC.64 R2, c[0x0][0x380] ;  /* 0x0000e000ff027b82 */ /* 0x000e300000000a00 */
[----:B------:R-:W1:Y:S08]  /*0090*/  LDC.64 R4, c[0x0][0x388] ;  /* 0x0000e200ff047b82 */ /* 0x000e700000000a00 */
[----:B------:R-:W2:Y:S01]  /*00a0*/  LDC.64 R6, c[0x0][0x390] ;  /* 0x0000e400ff067b82 */ /* 0x000ea20000000a00 */
[----:B0-----:R-:W-:-:S06]  /*00b0*/  IMAD.WIDE R2, R9, 0x4, R2 ;  /* 0x0000000409027825 */ /* 0x001fcc00078e0202 */
[----:B------:R-:W3:Y:S01]  /*00c0*/  LDG.E R2, desc[UR4][R2.64] ;  /* 0x0000000402027981 */ /* 0x000ee2000c1e1900 */
[----:B-1----:R-:W-:-:S06]  /*00d0*/  IMAD.WIDE R4, R9, 0x4, R4 ;  /* 0x0000000409047825 */ /* 0x002fcc00078e0204 */
[----:B------:R-:W3:Y:S01]  /*00e0*/  LDG.E R5, desc[UR4][R4.64] ;  /* 0x0000000404057981 */ /* 0x000ee2000c1e1900 */
[----:B--2---:R-:W-:-:S04]  /*00f0*/  IMAD.WIDE R6, R9, 0x4, R6 ;  /* 0x0000000409067825 */ /* 0x004fc800078e0206 */
[----:B---3--:R-:W-:-:S05]  /*0100*/  FADD.FTZ R9, R2, R5 ;  /* 0x0000000502097221 */ /* 0x008fca0000010000 */
[----:B------:R-:W-:Y:S01]  /*0110*/  STG.E desc[UR4][R6.64], R9 ;  /* 0x0000000906007986 */ /* 0x000fe2000c101904 */
[----:B------:R-:W-:Y:S05]  /*0120*/  EXIT ;  /* 0x000000000000794d */ /* 0x000fea0003800000 */
.L_x_0:
[----:B------:R-:W-:-:S00]  /*0130*/  BRA `(.L_x_0) ;  /* 0xfffffffc00fc7947 */ /* 0x000fc0000383ffff */
[----:B------:R-:W-:-:S00]  /*0140*/  NOP ;  /* 0x0000000000007918 */ /* 0x000fc00000000000 */
        /* <DEDUP_REMOVED lines=11> */
.L_x_1:


//--------------------- .nv.shared.reserved.0     --------------------------
	.section	.nv.shared.reserved.0,"aw",@nobits
	.weak		__nv_reservedSMEM_offset_0_alias
	.size		__nv_reservedSMEM_offset_0_alias, 0, 64
	.other		__nv_reservedSMEM_offset_0_alias,@"STO_CUDA_RESERVED_SHARED STV_DEFAULT"
__nv_reservedSMEM_offset_0_alias:
	.zero		0
	.zero		64


//--------------------- .nv.constant0.kernel_sum  --------------------------
	.section	.nv.constant0.kernel_sum,"a",@progbits
	.sectionflags	@""
	.align	4
.nv.constant0.kernel_sum:
	.zero		928


//--------------------- SYMBOLS --------------------------

	.type		.nv.reservedSmem.offset0,@object
	.size		.nv.reservedSmem.offset0,0x4
